	.headerflags	@"EF_CUDA_TEXMODE_UNIFIED EF_CUDA_64BIT_ADDRESS EF_CUDA_ACCELERATORS EF_CUDA_SM90 EF_CUDA_VIRTUAL_SM(EF_CUDA_SM90)"
	.elftype	@"ET_EXEC"


//--------------------- .nv.info                  --------------------------
	.section	.nv.info,"",@"SHT_CUDA_INFO"
	.align	4


	//----- nvinfo : EIATTR_REGCOUNT
	.align		4
        /*0000*/ 	.byte	0x04, 0x2f
        /*0002*/ 	.short	(.L_3 - .L_2)
	.align		4
.L_2:
        /*0004*/ 	.word	index@(triton_poi_fused__native_batch_norm_legit_no_training_relu_20)
        /*0008*/ 	.word	0x00000012


	//----- nvinfo : EIATTR_MIN_STACK_SIZE
	.align		4
.L_3:
        /*000c*/ 	.byte	0x04, 0x12
        /*000e*/ 	.short	(.L_5 - .L_4)
	.align		4
.L_4:
        /*0010*/ 	.word	index@(triton_poi_fused__native_batch_norm_legit_no_training_relu_20)
        /*0014*/ 	.word	0x00000000


	//----- nvinfo : EIATTR_FRAME_SIZE
	.align		4
.L_5:
        /*0018*/ 	.byte	0x04, 0x11
        /*001a*/ 	.short	(.L_7 - .L_6)
	.align		4
.L_6:
        /*001c*/ 	.word	index@(triton_poi_fused__native_batch_norm_legit_no_training_relu_20)
        /*0020*/ 	.word	0x00000000


	//----- nvinfo : EIATTR_MIN_STACK_SIZE
	.align		4
.L_7:
        /*0024*/ 	.byte	0x04, 0x12
        /*0026*/ 	.short	(.L_9 - .L_8)
	.align		4
.L_8:
        /*0028*/ 	.word	index@(triton_poi_fused__native_batch_norm_legit_no_training_relu_20)
        /*002c*/ 	.word	0x00000000
.L_9:


//--------------------- .nv.info.triton_poi_fused__native_batch_norm_legit_no_training_relu_20 --------------------------
	.section	.nv.info.triton_poi_fused__native_batch_norm_legit_no_training_relu_20,"",@"SHT_CUDA_INFO"
	.sectionflags	@""
	.align	4


	//----- nvinfo : EIATTR_CUDA_API_VERSION
	.align		4
        /*0000*/ 	.byte	0x04, 0x37
        /*0002*/ 	.short	(.L_11 - .L_10)
.L_10:
        /*0004*/ 	.word	0x0000007c


	//----- nvinfo : EIATTR_KPARAM_INFO
	.align		4
.L_11:
        /*0008*/ 	.byte	0x04, 0x17
        /*000a*/ 	.short	(.L_13 - .L_12)
.L_12:
        /*000c*/ 	.word	0x00000000
        /*0010*/ 	.short	0x0006
        /*0012*/ 	.short	0x0030
        /*0014*/ 	.byte	0x00, 0xf0, 0x11, 0x00


	//----- nvinfo : EIATTR_KPARAM_INFO
	.align		4
.L_13:
        /*0018*/ 	.byte	0x04, 0x17
        /*001a*/ 	.short	(.L_15 - .L_14)
.L_14:
        /*001c*/ 	.word	0x00000000
        /*0020*/ 	.short	0x0005
        /*0022*/ 	.short	0x0028
        /*0024*/ 	.byte	0x00, 0xf4, 0x21, 0x00


	//----- nvinfo : EIATTR_KPARAM_INFO
	.align		4
.L_15:
        /*0028*/ 	.byte	0x04, 0x17
        /*002a*/ 	.short	(.L_17 - .L_16)
.L_16:
        /*002c*/ 	.word	0x00000000
        /*0030*/ 	.short	0x0004
        /*0032*/ 	.short	0x0020
        /*0034*/ 	.byte	0x00, 0xf4, 0x21, 0x00


	//----- nvinfo : EIATTR_KPARAM_INFO
	.align		4
.L_17:
        /*0038*/ 	.byte	0x04, 0x17
        /*003a*/ 	.short	(.L_19 - .L_18)
.L_18:
        /*003c*/ 	.word	0x00000000
        /*0040*/ 	.short	0x0003
        /*0042*/ 	.short	0x0018
        /*0044*/ 	.byte	0x00, 0xf4, 0x21, 0x00


	//----- nvinfo : EIATTR_KPARAM_INFO
	.align		4
.L_19:
        /*0048*/ 	.byte	0x04, 0x17
        /*004a*/ 	.short	(.L_21 - .L_20)
.L_20:
        /*004c*/ 	.word	0x00000000
        /*0050*/ 	.short	0x0002
        /*0052*/ 	.short	0x0010
        /*0054*/ 	.byte	0x00, 0xf4, 0x21, 0x00


	//----- nvinfo : EIATTR_KPARAM_INFO
	.align		4
.L_21:
        /*0058*/ 	.byte	0x04, 0x17
        /*005a*/ 	.short	(.L_23 - .L_22)
.L_22:
        /*005c*/ 	.word	0x00000000
        /*0060*/ 	.short	0x0001
        /*0062*/ 	.short	0x0008
        /*0064*/ 	.byte	0x00, 0xf4, 0x21, 0x00


	//----- nvinfo : EIATTR_KPARAM_INFO
	.align		4
.L_23:
        /*0068*/ 	.byte	0x04, 0x17
        /*006a*/ 	.short	(.L_25 - .L_24)
.L_24:
        /*006c*/ 	.word	0x00000000
        /*0070*/ 	.short	0x0000
        /*0072*/ 	.short	0x0000
        /*0074*/ 	.byte	0x00, 0xf4, 0x21, 0x00


	//----- nvinfo : EIATTR_SPARSE_MMA_MASK
	.align		4
.L_25:
        /*0078*/ 	.byte	0x03, 0x50
        /*007a*/ 	.short	0x0000


	//----- nvinfo : EIATTR_MAXREG_COUNT
	.align		4
        /*007c*/ 	.byte	0x03, 0x1b
        /*007e*/ 	.short	0x00ff


	//----- nvinfo : EIATTR_EXIT_INSTR_OFFSETS
	.align		4
        /*0080*/ 	.byte	0x04, 0x1c
        /*0082*/ 	.short	(.L_27 - .L_26)


	//   ....[0]....
.L_26:
        /*0084*/ 	.word	0x000003d0


	//----- nvinfo : EIATTR_REQNTID
	.align		4
.L_27:
        /*0088*/ 	.byte	0x04, 0x10
        /*008a*/ 	.short	(.L_29 - .L_28)
.L_28:
        /*008c*/ 	.word	0x00000100
        /*0090*/ 	.word	0x00000001
        /*0094*/ 	.word	0x00000001


	//----- nvinfo : EIATTR_CBANK_PARAM_SIZE
	.align		4
.L_29:
        /*0098*/ 	.byte	0x03, 0x19
        /*009a*/ 	.short	0x0034


	//----- nvinfo : EIATTR_PARAM_CBANK
	.align		4
        /*009c*/ 	.byte	0x04, 0x0a
        /*009e*/ 	.short	(.L_31 - .L_30)
	.align		4
.L_30:
        /*00a0*/ 	.word	index@(.nv.constant0.triton_poi_fused__native_batch_norm_legit_no_training_relu_20)
        /*00a4*/ 	.short	0x0210
        /*00a6*/ 	.short	0x0034


	//----- nvinfo : EIATTR_SW_WAR
	.align		4
.L_31:
        /*00a8*/ 	.byte	0x04, 0x36
        /*00aa*/ 	.short	(.L_33 - .L_32)
.L_32:
        /*00ac*/ 	.word	0x00000008
.L_33:


//--------------------- .nv.callgraph             --------------------------
	.section	.nv.callgraph,"",@"SHT_CUDA_CALLGRAPH"
	.align	4
	.sectionentsize	8
	.align		4
        /*0000*/ 	.word	0x00000000
	.align		4
        /*0004*/ 	.word	0xffffffff
	.align		4
        /*0008*/ 	.word	0x00000000
	.align		4
        /*000c*/ 	.word	0xfffffffe
	.align		4
        /*0010*/ 	.word	0x00000000
	.align		4
        /*0014*/ 	.word	0xfffffffd
	.align		4
        /*0018*/ 	.word	0x00000000
	.align		4
        /*001c*/ 	.word	0xfffffffc


//--------------------- .nv.constant4             --------------------------
	.section	.nv.constant4,"a",@progbits
	.align	8
	.align		8
.nv.constant4:
        /*0000*/ 	.dword	_$_str
	.align		8
        /*0008*/ 	.dword	_$_str_$_2


//--------------------- .text.triton_poi_fused__native_batch_norm_legit_no_training_relu_20 --------------------------
	.section	.text.triton_poi_fused__native_batch_norm_legit_no_training_relu_20,"ax",@progbits
	.align	128
        .global         triton_poi_fused__native_batch_norm_legit_no_training_relu_20
        .type           triton_poi_fused__native_batch_norm_legit_no_training_relu_20,@function
        .size           triton_poi_fused__native_batch_norm_legit_no_training_relu_20,(.L_x_1 - triton_poi_fused__native_batch_norm_legit_no_training_relu_20)
        .other          triton_poi_fused__native_batch_norm_legit_no_training_relu_20,@"STO_CUDA_ENTRY STV_DEFAULT"
triton_poi_fused__native_batch_norm_legit_no_training_relu_20:
.text.triton_poi_fused__native_batch_norm_legit_no_training_relu_20:
[----:B------:R-:W-:Y:S01]  /*0000*/  LDC R1, c[0x0][0x28] ;  /* 0x00000a00ff017b82 */ /* 0x000fe20000000800 */
[----:B------:R-:W1:Y:S07]  /*0010*/  S2R R0, SR_TID.X ;  /* 0x0000000000007919 */ /* 0x000e6e0000002100 */
[----:B------:R-:W2:Y:S01]  /*0020*/  LDC.64 R2, c[0x0][0x220] ;  /* 0x00008800ff027b82 */ /* 0x000ea20000000a00 */
[----:B------:R-:W-:Y:S01]  /*0030*/  ULDC.64 UR4, c[0x0][0x208] ;  /* 0x0000820000047ab9 */ /* 0x000fe20000000a00 */
[----:B------:R-:W3:Y:S06]  /*0040*/  S2R R7, SR_CTAID.X ;  /* 0x0000000000077919 */ /* 0x000eec0000002500 */
[----:B------:R-:W4:Y:S08]  /*0050*/  LDC.64 R8, c[0x0][0x228] ;  /* 0x00008a00ff087b82 */ /* 0x000f300000000a00 */
[----:B------:R-:W5:Y:S01]  /*0060*/  LDC.64 R10, c[0x0][0x230] ;  /* 0x00008c00ff0a7b82 */ /* 0x000f620000000a00 */
[----:B-1----:R-:W-:-:S02]  /*0070*/  SHF.L.U32 R0, R0, 0x1, RZ ;  /* 0x0000000100007819 */ /* 0x002fc400000006ff */
[----:B---3--:R-:W-:Y:S02]  /*0080*/  SHF.R.S32.HI R5, RZ, 0x16, R7 ;  /* 0x00000016ff057819 */ /* 0x008fe40000011407 */
[----:B------:R-:W-:Y:S02]  /*0090*/  LOP3.LUT R0, R0, 0x1fe, RZ, 0xc0, !PT ;  /* 0x000001fe00007812 */ /* 0x000fe400078ec0ff */
[----:B------:R-:W-:Y:S02]  /*00a0*/  SGXT R5, R5, 0x1 ;  /* 0x000000010505781a */ /* 0x000fe40000000200 */
[----:B------:R-:W-:Y:S02]  /*00b0*/  LEA R0, R7, R0, 0x9 ;  /* 0x0000000007007211 */ /* 0x000fe400078e48ff */
[----:B------:R-:W1:Y:S02]  /*00c0*/  LDC.64 R6, c[0x0][0x218] ;  /* 0x00008600ff067b82 */ /* 0x000e640000000a00 */
[----:B------:R-:W-:-:S04]  /*00d0*/  LEA.HI R5, R5, R0, RZ, 0x9 ;  /* 0x0000000005057211 */ /* 0x000fc800078f48ff */
[----:B------:R-:W-:-:S04]  /*00e0*/  LOP3.LUT R5, R5, 0xfffffe00, RZ, 0xc0, !PT ;  /* 0xfffffe0005057812 */ /* 0x000fc800078ec0ff */
[----:B------:R-:W-:Y:S02]  /*00f0*/  IADD3 R13, R0, -R5, RZ ;  /* 0x80000005000d7210 */ /* 0x000fe40007ffe0ff */
[----:B------:R-:W3:Y:S03]  /*0100*/  LDC.64 R4, c[0x0][0x210] ;  /* 0x00008400ff047b82 */ /* 0x000ee60000000a00 */
[----:B--2---:R-:W-:-:S06]  /*0110*/  IMAD.WIDE R2, R13, 0x4, R2 ;  /* 0x000000040d027825 */ /* 0x004fcc00078e0202 */
[----:B------:R-:W2:Y:S01]  /*0120*/  LDG.E.EL.64 R2, desc[UR4][R2.64] ;  /* 0x0000000402027981 */ /* 0x000ea2000c2e1b00 */
[----:B-1----:R-:W-:-:S04]  /*0130*/  IMAD.WIDE R6, R13, 0x4, R6 ;  /* 0x000000040d067825 */ /* 0x002fc800078e0206 */
[C---:B----4-:R-:W-:Y:S02]  /*0140*/  IMAD.WIDE R8, R13.reuse, 0x4, R8 ;  /* 0x000000040d087825 */ /* 0x050fe400078e0208 */
[----:B------:R-:W4:Y:S02]  /*0150*/  LDG.E.EL.64 R6, desc[UR4][R6.64] ;  /* 0x0000000406067981 */ /* 0x000f24000c2e1b00 */
[----:B-----5:R-:W-:Y:S02]  /*0160*/  IMAD.WIDE R10, R13, 0x4, R10 ;  /* 0x000000040d0a7825 */ /* 0x020fe400078e020a */
[----:B------:R-:W5:Y:S02]  /*0170*/  LDG.E.EL.64 R8, desc[UR4][R8.64] ;  /* 0x0000000408087981 */ /* 0x000f64000c2e1b00 */
[----:B---3--:R-:W-:Y:S02]  /*0180*/  IMAD.WIDE R4, R0, 0x4, R4 ;  /* 0x0000000400047825 */ /* 0x008fe400078e0204 */
[----:B------:R-:W5:Y:S04]  /*0190*/  LDG.E.EL.64 R10, desc[UR4][R10.64] ;  /* 0x000000040a0a7981 */ /* 0x000f68000c2e1b00 */
[----:B------:R-:W4:Y:S01]  /*01a0*/  LDG.E.64 R4, desc[UR4][R4.64] ;  /* 0x0000000404047981 */ /* 0x000f22000c1e1b00 */
[----:B------:R-:W-:Y:S01]  /*01b0*/  HFMA2.MMA R14, -RZ, RZ, 1.625, 0 ;  /* 0x3e800000ff0e7435 */ /* 0x000fe200000001ff */
[----:B--2---:R-:W-:Y:S01]  /*01c0*/  FADD R2, R2, 9.9999997473787516356e-06 ;  /* 0x3727c5ac02027421 */ /* 0x004fe20000000000 */
[----:B------:R-:W-:-:S03]  /*01d0*/  FADD R3, R3, 9.9999997473787516356e-06 ;  /* 0x3727c5ac03037421 */ /* 0x000fc60000000000 */
[----:B------:R-:W1:Y:S08]  /*01e0*/  MUFU.SQRT R12, R2 ;  /* 0x00000002000c7308 */ /* 0x000e700000002000 */
[----:B------:R2:W3:Y:S01]  /*01f0*/  MUFU.SQRT R13, R3 ;  /* 0x00000003000d7308 */ /* 0x0004e20000002000 */
[C---:B-1----:R-:W-:Y:S02]  /*0200*/  FSETP.GT.AND P0, PT, R12.reuse, 8.50705917302346158658e+37, PT ;  /* 0x7e8000000c00780b */ /* 0x042fe40003f04000 */
[----:B------:R-:W-:Y:S01]  /*0210*/  FSETP.GEU.AND P2, PT, R12, 1.175494350822287508e-38, PT ;  /* 0x008000000c00780b */ /* 0x000fe20003f4e000 */
[----:B--2---:R-:W1:Y:S01]  /*0220*/  LDC.64 R2, c[0x0][0x238] ;  /* 0x00008e00ff027b82 */ /* 0x004e620000000a00 */
[----:B---3--:R-:W-:-:S02]  /*0230*/  FSETP.GT.AND P1, PT, R13, 8.50705917302346158658e+37, PT ;  /* 0x7e8000000d00780b */ /* 0x008fc40003f24000 */
[----:B------:R-:W-:-:S07]  /*0240*/  FSETP.GEU.AND P3, PT, R13, 1.175494350822287508e-38, PT ;  /* 0x008000000d00780b */ /* 0x000fce0003f6e000 */
[----:B------:R-:W-:-:S04]  /*0250*/  @P0 FMUL R12, R12, 0.25 ;  /* 0x3e8000000c0c0820 */ /* 0x000fc80000400000 */
[----:B------:R-:W-:Y:S01]  /*0260*/  @!P2 FMUL R12, R12, 16777216 ;  /* 0x4b8000000c0ca820 */ /* 0x000fe20000400000 */
[----:B------:R-:W-:-:S04]  /*0270*/  @P1 FMUL R13, R13, 0.25 ;  /* 0x3e8000000d0d1820 */ /* 0x000fc80000400000 */
[----:B------:R-:W-:Y:S01]  /*0280*/  @!P3 FMUL R13, R13, 16777216 ;  /* 0x4b8000000d0db820 */ /* 0x000fe20000400000 */
[----:B------:R-:W2:Y:S01]  /*0290*/  MUFU.RCP R12, R12 ;  /* 0x0000000c000c7308 */ /* 0x000ea20000001000 */
[----:B------:R-:W-:-:S07]  /*02a0*/  FSEL R15, R14, 1, P0 ;  /* 0x3f8000000e0f7808 */ /* 0x000fce0000000000 */
[----:B------:R-:W3:Y:S01]  /*02b0*/  MUFU.RCP R13, R13 ;  /* 0x0000000d000d7308 */ /* 0x000ee20000001000 */
[----:B------:R-:W-:Y:S01]  /*02c0*/  FSEL R14, R14, 1, P1 ;  /* 0x3f8000000e0e7808 */ /* 0x000fe20000800000 */
[----:B------:R-:W-:-:S04]  /*02d0*/  @!P2 FMUL R15, R15, 16777216 ;  /* 0x4b8000000f0fa820 */ /* 0x000fc80000400000 */
[----:B------:R-:W-:Y:S01]  /*02e0*/  @!P3 FMUL R14, R14, 16777216 ;  /* 0x4b8000000e0eb820 */ /* 0x000fe20000400000 */
[----:B----4-:R-:W-:Y:S01]  /*02f0*/  FADD R5, R5, -R7 ;  /* 0x8000000705057221 */ /* 0x010fe20000000000 */
[----:B------:R-:W-:Y:S01]  /*0300*/  FADD R4, R4, -R6 ;  /* 0x8000000604047221 */ /* 0x000fe20000000000 */
[----:B--2---:R-:W-:Y:S01]  /*0310*/  FMUL R15, R12, R15 ;  /* 0x0000000f0c0f7220 */ /* 0x004fe20000400000 */
[----:B---3--:R-:W-:-:S03]  /*0320*/  FMUL R14, R13, R14 ;  /* 0x0000000e0d0e7220 */ /* 0x008fc60000400000 */
[----:B------:R-:W-:Y:S01]  /*0330*/  FMUL R15, R4, R15 ;  /* 0x0000000f040f7220 */ /* 0x000fe20000400000 */
[----:B------:R-:W-:-:S03]  /*0340*/  FMUL R14, R5, R14 ;  /* 0x0000000e050e7220 */ /* 0x000fc60000400000 */
[----:B-----5:R-:W-:Y:S01]  /*0350*/  FFMA R8, R8, R15, R10 ;  /* 0x0000000f08087223 */ /* 0x020fe2000000000a */
[----:B------:R-:W-:-:S04]  /*0360*/  FFMA R9, R9, R14, R11 ;  /* 0x0000000e09097223 */ /* 0x000fc8000000000b */
[----:B------:R-:W-:Y:S02]  /*0370*/  FSETP.GEU.AND P0, PT, R8, RZ, PT ;  /* 0x000000ff0800720b */ /* 0x000fe40003f0e000 */
[C---:B------:R-:W-:Y:S01]  /*0380*/  FSETP.GEU.AND P1, PT, R9.reuse, RZ, PT ;  /* 0x000000ff0900720b */ /* 0x040fe20003f2e000 */
[----:B-1----:R-:W-:Y:S01]  /*0390*/  IMAD.WIDE R2, R0, 0x4, R2 ;  /* 0x0000000400027825 */ /* 0x002fe200078e0202 */
[----:B------:R-:W-:Y:S02]  /*03a0*/  FSEL R8, R8, RZ, P0 ;  /* 0x000000ff08087208 */ /* 0x000fe40000000000 */
[----:B------:R-:W-:-:S05]  /*03b0*/  FSEL R9, R9, RZ, P1 ;  /* 0x000000ff09097208 */ /* 0x000fca0000800000 */
[----:B------:R-:W-:Y:S01]  /*03c0*/  STG.E.64 desc[UR4][R2.64], R8 ;  /* 0x0000000802007986 */ /* 0x000fe2000c101b04 */
[----:B------:R-:W-:Y:S05]  /*03d0*/  EXIT ;  /* 0x000000000000794d */ /* 0x000fea0003800000 */
.L_x_0:
[----:B------:R-:W-:-:S00]  /*03e0*/  BRA `(.L_x_0) ;  /* 0xfffffffc00fc7947 */ /* 0x000fc0000383ffff */
[----:B------:R-:W-:-:S00]  /*03f0*/  NOP ;  /* 0x0000000000007918 */ /* 0x000fc00000000000 */
        /* <DEDUP_REMOVED lines=8> */
.L_x_1:


//--------------------- .nv.global.init           --------------------------
	.section	.nv.global.init,"aw",@progbits
.nv.global.init:
	.type		_$_str,@object
	.size		_$_str,(_$_str_$_2 - _$_str)
_$_str:
        /*0000*/ 	.byte	0x5f, 0x5f, 0x43, 0x55, 0x44, 0x41, 0x5f, 0x46, 0x54, 0x5a, 0x00
	.type		_$_str_$_2,@object
	.size		_$_str_$_2,(.L_1 - _$_str_$_2)
_$_str_$_2:
        /*000b*/ 	.byte	0x5f, 0x5f, 0x43, 0x55, 0x44, 0x41, 0x5f, 0x50, 0x52, 0x45, 0x43, 0x5f, 0x53, 0x51, 0x52, 0x54
        /*001b*/ 	.byte	0x00
.L_1:


//--------------------- .nv.constant0.triton_poi_fused__native_batch_norm_legit_no_training_relu_20 --------------------------
	.section	.nv.constant0.triton_poi_fused__native_batch_norm_legit_no_training_relu_20,"a",@progbits
	.sectionflags	@""
	.align	4
.nv.constant0.triton_poi_fused__native_batch_norm_legit_no_training_relu_20:
	.zero		580
